//
// Generated by NVIDIA NVVM Compiler
//
// Compiler Build ID: CL-36424714
// Cuda compilation tools, release 13.0, V13.0.88
// Based on NVVM 20.0.0
//

.version 9.0
.target sm_100
.address_size 64

	// .globl	vectorAddKernel

.visible .entry vectorAddKernel(
	.param .u64 .ptr .align 1 vectorAddKernel_param_0,
	.param .u64 .ptr .align 1 vectorAddKernel_param_1,
	.param .u64 .ptr .align 1 vectorAddKernel_param_2,
	.param .u32 vectorAddKernel_param_3
)
{
	.reg .pred 	%p<2>;
	.reg .b32 	%r<6>;
	.reg .b32 	%f<4>;
	.reg .b64 	%rd<11>;

	ld.param.u64 	%rd1, [vectorAddKernel_param_0];
	ld.param.u64 	%rd2, [vectorAddKernel_param_1];
	ld.param.u64 	%rd3, [vectorAddKernel_param_2];
	ld.param.u32 	%r2, [vectorAddKernel_param_3];
	mov.u32 	%r3, %ctaid.x;
	mov.u32 	%r4, %ntid.x;
	mov.u32 	%r5, %tid.x;
	mad.lo.s32 	%r1, %r3, %r4, %r5;
	setp.ge.s32 	%p1, %r1, %r2;
	@%p1 bra 	$L__BB0_2;
	cvta.to.global.u64 	%rd4, %rd1;
	cvta.to.global.u64 	%rd5, %rd2;
	cvta.to.global.u64 	%rd6, %rd3;
	mul.wide.s32 	%rd7, %r1, 4;
	add.s64 	%rd8, %rd4, %rd7;
	ld.global.f32 	%f1, [%rd8];
	add.s64 	%rd9, %rd5, %rd7;
	ld.global.f32 	%f2, [%rd9];
	add.f32 	%f3, %f1, %f2;
	add.s64 	%rd10, %rd6, %rd7;
	st.global.f32 	[%rd10], %f3;
$L__BB0_2:
	ret;

}
	// .globl	vectorAddBackwardKernel
.visible .entry vectorAddBackwardKernel(
	.param .u64 .ptr .align 1 vectorAddBackwardKernel_param_0,
	.param .u64 .ptr .align 1 vectorAddBackwardKernel_param_1,
	.param .u64 .ptr .align 1 vectorAddBackwardKernel_param_2,
	.param .u32 vectorAddBackwardKernel_param_3
)
{
	.reg .pred 	%p<2>;
	.reg .b32 	%r<6>;
	.reg .b32 	%f<2>;
	.reg .b64 	%rd<11>;

	ld.param.u64 	%rd1, [vectorAddBackwardKernel_param_0];
	ld.param.u64 	%rd2, [vectorAddBackwardKernel_param_1];
	ld.param.u64 	%rd3, [vectorAddBackwardKernel_param_2];
	ld.param.u32 	%r2, [vectorAddBackwardKernel_param_3];
	mov.u32 	%r3, %ctaid.x;
	mov.u32 	%r4, %ntid.x;
	mov.u32 	%r5, %tid.x;
	mad.lo.s32 	%r1, %r3, %r4, %r5;
	setp.ge.s32 	%p1, %r1, %r2;
	@%p1 bra 	$L__BB1_2;
	cvta.to.global.u64 	%rd4, %rd1;
	cvta.to.global.u64 	%rd5, %rd2;
	cvta.to.global.u64 	%rd6, %rd3;
	mul.wide.s32 	%rd7, %r1, 4;
	add.s64 	%rd8, %rd4, %rd7;
	ld.global.f32 	%f1, [%rd8];
	add.s64 	%rd9, %rd5, %rd7;
	st.global.f32 	[%rd9], %f1;
	add.s64 	%rd10, %rd6, %rd7;
	st.global.f32 	[%rd10], %f1;
$L__BB1_2:
	ret;

}


// ===== COMPILED SASS (sm_100) =====

	.target	sm_100

	.elftype	@"ET_EXEC"


//--------------------- .note.nv.tkinfo           --------------------------
	.section	.note.nv.tkinfo,"",@"SHT_NOTE"
	.sectionflags	@"SHF_NOTE_NV_TKINFO"
	.tkinfo
        /*0018*/ 	.word	0x00000002
        /*0030*/ 	.string	""
        /*0030*/ 	.string	"ptxas"
        /*0030*/ 	.string	"Cuda compilation tools, release 13.0, V13.0.88"
        /*0030*/ 	.string	"Build cuda_13.0.r13.0/compiler.36424714_0"
        /*0030*/ 	.string	"-arch sm_100 -m 64 "



//--------------------- .note.nv.cuinfo           --------------------------
	.section	.note.nv.cuinfo,"",@"SHT_NOTE"
	.sectionflags	@"SHF_NOTE_NV_CUINFO"
        /*0018*/ 	.short	0x0002
        /*001a*/ 	.short	0x0064
        /*001c*/ 	.short	0x0082
	.zero		2


//--------------------- .nv.info                  --------------------------
	.section	.nv.info,"",@"SHT_CUDA_INFO"
	.align	4


	//----- nvinfo : EIATTR_REGCOUNT
	.align		4
        /*0000*/ 	.byte	0x04, 0x2f
        /*0002*/ 	.short	(.L_1 - .L_0)
	.align		4
.L_0:
        /*0004*/ 	.word	index@(vectorAddKernel)
        /*0008*/ 	.word	0x0000000c


	//----- nvinfo : EIATTR_FRAME_SIZE
	.align		4
.L_1:
        /*000c*/ 	.byte	0x04, 0x11
        /*000e*/ 	.short	(.L_3 - .L_2)
	.align		4
.L_2:
        /*0010*/ 	.word	index@(vectorAddKernel)
        /*0014*/ 	.word	0x00000000


	//----- nvinfo : EIATTR_REGCOUNT
	.align		4
.L_3:
        /*0018*/ 	.byte	0x04, 0x2f
        /*001a*/ 	.short	(.L_5 - .L_4)
	.align		4
.L_4:
        /*001c*/ 	.word	index@(vectorAddBackwardKernel)
        /*0020*/ 	.word	0x0000000c


	//----- nvinfo : EIATTR_FRAME_SIZE
	.align		4
.L_5:
        /*0024*/ 	.byte	0x04, 0x11
        /*0026*/ 	.short	(.L_7 - .L_6)
	.align		4
.L_6:
        /*0028*/ 	.word	index@(vectorAddBackwardKernel)
        /*002c*/ 	.word	0x00000000


	//----- nvinfo : EIATTR_MIN_STACK_SIZE
	.align		4
.L_7:
        /*0030*/ 	.byte	0x04, 0x12
        /*0032*/ 	.short	(.L_9 - .L_8)
	.align		4
.L_8:
        /*0034*/ 	.word	index@(vectorAddBackwardKernel)
        /*0038*/ 	.word	0x00000000


	//----- nvinfo : EIATTR_MIN_STACK_SIZE
	.align		4
.L_9:
        /*003c*/ 	.byte	0x04, 0x12
        /*003e*/ 	.short	(.L_11 - .L_10)
	.align		4
.L_10:
        /*0040*/ 	.word	index@(vectorAddKernel)
        /*0044*/ 	.word	0x00000000
.L_11:


//--------------------- .nv.compat                --------------------------
	.section	.nv.compat,"",@"SHT_CUDA_COMPAT_INFO"
	.align	4
        /*0000*/ 	.byte	0x02, 0x09, 0x00, 0x00, 0x02, 0x02, 0x01, 0x00, 0x02, 0x05, 0x05, 0x00, 0x03, 0x07, 0x01, 0x01
        /*0010*/ 	.byte	0x02, 0x03, 0x00, 0x00, 0x02, 0x06, 0x01, 0x00, 0x04, 0x0b, 0x08, 0x00, 0x09, 0x00, 0x00, 0x00
        /*0020*/ 	.byte	0x00, 0x00, 0x00, 0x00


//--------------------- .nv.info.vectorAddBackwardKernel --------------------------
	.section	.nv.info.vectorAddBackwardKernel,"",@"SHT_CUDA_INFO"
	.sectionflags	@""
	.align	4


	//----- nvinfo : EIATTR_CUDA_API_VERSION
	.align		4
        /*0000*/ 	.byte	0x04, 0x37
        /*0002*/ 	.short	(.L_13 - .L_12)
.L_12:
        /*0004*/ 	.word	0x00000082


	//----- nvinfo : EIATTR_KPARAM_INFO
	.align		4
.L_13:
        /*0008*/ 	.byte	0x04, 0x17
        /*000a*/ 	.short	(.L_15 - .L_14)
.L_14:
        /*000c*/ 	.word	0x00000000
        /*0010*/ 	.short	0x0003
        /*0012*/ 	.short	0x0018
        /*0014*/ 	.byte	0x00, 0xf0, 0x11, 0x00


	//----- nvinfo : EIATTR_KPARAM_INFO
	.align		4
.L_15:
        /*0018*/ 	.byte	0x04, 0x17
        /*001a*/ 	.short	(.L_17 - .L_16)
.L_16:
        /*001c*/ 	.word	0x00000000
        /*0020*/ 	.short	0x0002
        /*0022*/ 	.short	0x0010
        /*0024*/ 	.byte	0x00, 0xf5, 0x21, 0x00


	//----- nvinfo : EIATTR_KPARAM_INFO
	.align		4
.L_17:
        /*0028*/ 	.byte	0x04, 0x17
        /*002a*/ 	.short	(.L_19 - .L_18)
.L_18:
        /*002c*/ 	.word	0x00000000
        /*0030*/ 	.short	0x0001
        /*0032*/ 	.short	0x0008
        /*0034*/ 	.byte	0x00, 0xf5, 0x21, 0x00


	//----- nvinfo : EIATTR_KPARAM_INFO
	.align		4
.L_19:
        /*0038*/ 	.byte	0x04, 0x17
        /*003a*/ 	.short	(.L_21 - .L_20)
.L_20:
        /*003c*/ 	.word	0x00000000
        /*0040*/ 	.short	0x0000
        /*0042*/ 	.short	0x0000
        /*0044*/ 	.byte	0x00, 0xf5, 0x21, 0x00


	//----- nvinfo : EIATTR_SPARSE_MMA_MASK
	.align		4
.L_21:
        /*0048*/ 	.byte	0x03, 0x50
        /*004a*/ 	.short	0x0000


	//----- nvinfo : EIATTR_MAXREG_COUNT
	.align		4
        /*004c*/ 	.byte	0x03, 0x1b
        /*004e*/ 	.short	0x00ff


	//----- nvinfo : EIATTR_MERCURY_ISA_VERSION
	.align		4
        /*0050*/ 	.byte	0x03, 0x5f
        /*0052*/ 	.short	0x0101


	//----- nvinfo : EIATTR_VRC_CTA_INIT_COUNT
	.align		4
        /*0054*/ 	.byte	0x02, 0x4a
	.zero		1
	.zero		1


	//----- nvinfo : EIATTR_EXIT_INSTR_OFFSETS
	.align		4
        /*0058*/ 	.byte	0x04, 0x1c
        /*005a*/ 	.short	(.L_23 - .L_22)


	//   ....[0]....
.L_22:
        /*005c*/ 	.word	0x00000070


	//   ....[1]....
        /*0060*/ 	.word	0x00000120


	//----- nvinfo : EIATTR_CBANK_PARAM_SIZE
	.align		4
.L_23:
        /*0064*/ 	.byte	0x03, 0x19
        /*0066*/ 	.short	0x001c


	//----- nvinfo : EIATTR_PARAM_CBANK
	.align		4
        /*0068*/ 	.byte	0x04, 0x0a
        /*006a*/ 	.short	(.L_25 - .L_24)
	.align		4
.L_24:
        /*006c*/ 	.word	index@(.nv.constant0.vectorAddBackwardKernel)
        /*0070*/ 	.short	0x0380
        /*0072*/ 	.short	0x001c


	//----- nvinfo : EIATTR_SW_WAR
	.align		4
.L_25:
        /*0074*/ 	.byte	0x04, 0x36
        /*0076*/ 	.short	(.L_27 - .L_26)
.L_26:
        /*0078*/ 	.word	0x00000008
.L_27:


//--------------------- .nv.info.vectorAddKernel  --------------------------
	.section	.nv.info.vectorAddKernel,"",@"SHT_CUDA_INFO"
	.sectionflags	@""
	.align	4


	//----- nvinfo : EIATTR_CUDA_API_VERSION
	.align		4
        /*0000*/ 	.byte	0x04, 0x37
        /*0002*/ 	.short	(.L_29 - .L_28)
.L_28:
        /*0004*/ 	.word	0x00000082


	//----- nvinfo : EIATTR_KPARAM_INFO
	.align		4
.L_29:
        /*0008*/ 	.byte	0x04, 0x17
        /*000a*/ 	.short	(.L_31 - .L_30)
.L_30:
        /*000c*/ 	.word	0x00000000
        /*0010*/ 	.short	0x0003
        /*0012*/ 	.short	0x0018
        /*0014*/ 	.byte	0x00, 0xf0, 0x11, 0x00


	//----- nvinfo : EIATTR_KPARAM_INFO
	.align		4
.L_31:
        /*0018*/ 	.byte	0x04, 0x17
        /*001a*/ 	.short	(.L_33 - .L_32)
.L_32:
        /*001c*/ 	.word	0x00000000
        /*0020*/ 	.short	0x0002
        /*0022*/ 	.short	0x0010
        /*0024*/ 	.byte	0x00, 0xf5, 0x21, 0x00


	//----- nvinfo : EIATTR_KPARAM_INFO
	.align		4
.L_33:
        /*0028*/ 	.byte	0x04, 0x17
        /*002a*/ 	.short	(.L_35 - .L_34)
.L_34:
        /*002c*/ 	.word	0x00000000
        /*0030*/ 	.short	0x0001
        /*0032*/ 	.short	0x0008
        /*0034*/ 	.byte	0x00, 0xf5, 0x21, 0x00


	//----- nvinfo : EIATTR_KPARAM_INFO
	.align		4
.L_35:
        /*0038*/ 	.byte	0x04, 0x17
        /*003a*/ 	.short	(.L_37 - .L_36)
.L_36:
        /*003c*/ 	.word	0x00000000
        /*0040*/ 	.short	0x0000
        /*0042*/ 	.short	0x0000
        /*0044*/ 	.byte	0x00, 0xf5, 0x21, 0x00


	//----- nvinfo : EIATTR_SPARSE_MMA_MASK
	.align		4
.L_37:
        /*0048*/ 	.byte	0x03, 0x50
        /*004a*/ 	.short	0x0000


	//----- nvinfo : EIATTR_MAXREG_COUNT
	.align		4
        /*004c*/ 	.byte	0x03, 0x1b
        /*004e*/ 	.short	0x00ff


	//----- nvinfo : EIATTR_MERCURY_ISA_VERSION
	.align		4
        /*0050*/ 	.byte	0x03, 0x5f
        /*0052*/ 	.short	0x0101


	//----- nvinfo : EIATTR_VRC_CTA_INIT_COUNT
	.align		4
        /*0054*/ 	.byte	0x02, 0x4a
	.zero		1
	.zero		1


	//----- nvinfo : EIATTR_EXIT_INSTR_OFFSETS
	.align		4
        /*0058*/ 	.byte	0x04, 0x1c
        /*005a*/ 	.short	(.L_39 - .L_38)


	//   ....[0]....
.L_38:
        /*005c*/ 	.word	0x00000070


	//   ....[1]....
        /*0060*/ 	.word	0x00000130


	//----- nvinfo : EIATTR_CBANK_PARAM_SIZE
	.align		4
.L_39:
        /*0064*/ 	.byte	0x03, 0x19
        /*0066*/ 	.short	0x001c


	//----- nvinfo : EIATTR_PARAM_CBANK
	.align		4
        /*0068*/ 	.byte	0x04, 0x0a
        /*006a*/ 	.short	(.L_41 - .L_40)
	.align		4
.L_40:
        /*006c*/ 	.word	index@(.nv.constant0.vectorAddKernel)
        /*0070*/ 	.short	0x0380
        /*0072*/ 	.short	0x001c


	//----- nvinfo : EIATTR_SW_WAR
	.align		4
.L_41:
        /*0074*/ 	.byte	0x04, 0x36
        /*0076*/ 	.short	(.L_43 - .L_42)
.L_42:
        /*0078*/ 	.word	0x00000008
.L_43:


//--------------------- .nv.callgraph             --------------------------
	.section	.nv.callgraph,"",@"SHT_CUDA_CALLGRAPH"
	.align	4
	.sectionentsize	8
	.align		4
        /*0000*/ 	.word	0x00000000
	.align		4
        /*0004*/ 	.word	0xffffffff
	.align		4
        /*0008*/ 	.word	0x00000000
	.align		4
        /*000c*/ 	.word	0xfffffffe
	.align		4
        /*0010*/ 	.word	0x00000000
	.align		4
        /*0014*/ 	.word	0xfffffffd
	.align		4
        /*0018*/ 	.word	0x00000000
	.align		4
        /*001c*/ 	.word	0xfffffffc


//--------------------- .text.vectorAddBackwardKernel --------------------------
	.section	.text.vectorAddBackwardKernel,"ax",@progbits
	.align	128
        .global         vectorAddBackwardKernel
        .type           vectorAddBackwardKernel,@function
        .size           vectorAddBackwardKernel,(.L_x_2 - vectorAddBackwardKernel)
        .other          vectorAddBackwardKernel,@"STO_CUDA_ENTRY STV_DEFAULT"
vectorAddBackwardKernel:
.text.vectorAddBackwardKernel:
[----:B------:R-:W-:Y:S01]  /*0000*/  LDC R1, c[0x0][0x37c] ;  /* 0x0000df00ff017b82 */ /* 0x000fe20000000800 */
[----:B------:R-:W0:Y:S07]  /*0010*/  S2R R0, SR_TID.X ;  /* 0x0000000000007919 */ /* 0x000e2e0000002100 */
[----:B------:R-:W0:Y:S01]  /*0020*/  S2UR UR4, SR_CTAID.X ;  /* 0x00000000000479c3 */ /* 0x000e220000002500 */
[----:B------:R-:W1:Y:S07]  /*0030*/  LDCU UR5, c[0x0][0x398] ;  /* 0x00007300ff0577ac */ /* 0x000e6e0008000800 */
[----:B------:R-:W0:Y:S02]  /*0040*/  LDC R9, c[0x0][0x360] ;  /* 0x0000d800ff097b82 */ /* 0x000e240000000800 */
[----:B0-----:R-:W-:-:S05]  /*0050*/  IMAD R9, R9, UR4, R0 ;  /* 0x0000000409097c24 */ /* 0x001fca000f8e0200 */
[----:B-1----:R-:W-:-:S13]  /*0060*/  ISETP.GE.AND P0, PT, R9, UR5, PT ;  /* 0x0000000509007c0c */ /* 0x002fda000bf06270 */
[----:B------:R-:W-:Y:S05]  /*0070*/  @P0 EXIT ;  /* 0x000000000000094d */ /* 0x000fea0003800000 */
[----:B------:R-:W0:Y:S01]  /*0080*/  LDC.64 R2, c[0x0][0x380] ;  /* 0x0000e000ff027b82 */ /* 0x000e220000000a00 */
[----:B------:R-:W1:Y:S07]  /*0090*/  LDCU.64 UR4, c[0x0][0x358] ;  /* 0x00006b00ff0477ac */ /* 0x000e6e0008000a00 */
[----:B------:R-:W2:Y:S08]  /*00a0*/  LDC.64 R4, c[0x0][0x388] ;  /* 0x0000e200ff047b82 */ /* 0x000eb00000000a00 */
[----:B------:R-:W3:Y:S01]  /*00b0*/  LDC.64 R6, c[0x0][0x390] ;  /* 0x0000e400ff067b82 */ /* 0x000ee20000000a00 */
[----:B0-----:R-:W-:-:S06]  /*00c0*/  IMAD.WIDE R2, R9, 0x4, R2 ;  /* 0x0000000409027825 */ /* 0x001fcc00078e0202 */
[----:B-1----:R-:W4:Y:S01]  /*00d0*/  LDG.E R3, desc[UR4][R2.64] ;  /* 0x0000000402037981 */ /* 0x002f22000c1e1900 */
[----:B--2---:R-:W-:-:S04]  /*00e0*/  IMAD.WIDE R4, R9, 0x4, R4 ;  /* 0x0000000409047825 */ /* 0x004fc800078e0204 */
[----:B---3--:R-:W-:Y:S01]  /*00f0*/  IMAD.WIDE R6, R9, 0x4, R6 ;  /* 0x0000000409067825 */ /* 0x008fe200078e0206 */
[----:B----4-:R-:W-:Y:S04]  /*0100*/  STG.E desc[UR4][R4.64], R3 ;  /* 0x0000000304007986 */ /* 0x010fe8000c101904 */
[----:B------:R-:W-:Y:S01]  /*0110*/  STG.E desc[UR4][R6.64], R3 ;  /* 0x0000000306007986 */ /* 0x000fe2000c101904 */
[----:B------:R-:W-:Y:S05]  /*0120*/  EXIT ;  /* 0x000000000000794d */ /* 0x000fea0003800000 */
.L_x_0:
[----:B------:R-:W-:-:S00]  /*0130*/  BRA `(.L_x_0) ;  /* 0xfffffffc00fc7947 */ /* 0x000fc0000383ffff */
[----:B------:R-:W-:-:S00]  /*0140*/  NOP ;  /* 0x0000000000007918 */ /* 0x000fc00000000000 */
        /* <DEDUP_REMOVED lines=11> */
.L_x_2:


//--------------------- .text.vectorAddKernel     --------------------------
	.section	.text.vectorAddKernel,"ax",@progbits
	.align	128
        .global         vectorAddKernel
        .type           vectorAddKernel,@function
        .size           vectorAddKernel,(.L_x_3 - vectorAddKernel)
        .other          vectorAddKernel,@"STO_CUDA_ENTRY STV_DEFAULT"
vectorAddKernel:
.text.vectorAddKernel:
        /* <DEDUP_REMOVED lines=14> */
[----:B--2---:R-:W-:-:S06]  /*00e0*/  IMAD.WIDE R4, R9, 0x4, R4 ;  /* 0x0000000409047825 */ /* 0x004fcc00078e0204 */
[----:B------:R-:W4:Y:S01]  /*00f0*/  LDG.E R5, desc[UR4][R4.64] ;  /* 0x0000000404057981 */ /* 0x000f22000c1e1900 */
[----:B---3--:R-:W-:-:S04]  /*0100*/  IMAD.WIDE R6, R9, 0x4, R6 ;  /* 0x0000000409067825 */ /* 0x008fc800078e0206 */
[----:B----4-:R-:W-:-:S05]  /*0110*/  FADD R9, R2, R5 ;  /* 0x0000000502097221 */ /* 0x010fca0000000000 */
[----:B------:R-:W-:Y:S01]  /*0120*/  STG.E desc[UR4][R6.64], R9 ;  /* 0x0000000906007986 */ /* 0x000fe2000c101904 */
[----:B------:R-:W-:Y:S05]  /*0130*/  EXIT ;  /* 0x000000000000794d */ /* 0x000fea0003800000 */
.L_x_1:
        /* <DEDUP_REMOVED lines=12> */
.L_x_3:


//--------------------- .nv.shared.reserved.0     --------------------------
	.section	.nv.shared.reserved.0,"aw",@nobits
	.weak		__nv_reservedSMEM_offset_0_alias
	.size		__nv_reservedSMEM_offset_0_alias, 0, 64
	.other		__nv_reservedSMEM_offset_0_alias,@"STO_CUDA_RESERVED_SHARED STV_DEFAULT"
__nv_reservedSMEM_offset_0_alias:
	.zero		0
	.zero		64


//--------------------- .nv.constant0.vectorAddBackwardKernel --------------------------
	.section	.nv.constant0.vectorAddBackwardKernel,"a",@progbits
	.sectionflags	@""
	.align	4
.nv.constant0.vectorAddBackwardKernel:
	.zero		924


//--------------------- .nv.constant0.vectorAddKernel --------------------------
	.section	.nv.constant0.vectorAddKernel,"a",@progbits
	.sectionflags	@""
	.align	4
.nv.constant0.vectorAddKernel:
	.zero		924


//--------------------- SYMBOLS --------------------------

	.type		.nv.reservedSmem.offset0,@object
	.size		.nv.reservedSmem.offset0,0x4
